//
// Generated by NVIDIA NVVM Compiler
//
// Compiler Build ID: CL-36424714
// Cuda compilation tools, release 13.0, V13.0.88
// Based on NVVM 20.0.0
//

.version 9.0
.target sm_100
.address_size 64

	// .globl	_Z7kcliquePiiiiiPbS_
.global .align 4 .u32 glock;
.global .align 1 .b8 _ZN31_INTERNAL_14711100_4_k_cu_glock4cuda3std3__45__cpo5beginE[1];
.global .align 1 .b8 _ZN31_INTERNAL_14711100_4_k_cu_glock4cuda3std3__45__cpo3endE[1];
.global .align 1 .b8 _ZN31_INTERNAL_14711100_4_k_cu_glock4cuda3std3__45__cpo6cbeginE[1];
.global .align 1 .b8 _ZN31_INTERNAL_14711100_4_k_cu_glock4cuda3std3__45__cpo4cendE[1];
.global .align 1 .b8 _ZN31_INTERNAL_14711100_4_k_cu_glock4cuda3std3__45__cpo6rbeginE[1];
.global .align 1 .b8 _ZN31_INTERNAL_14711100_4_k_cu_glock4cuda3std3__45__cpo4rendE[1];
.global .align 1 .b8 _ZN31_INTERNAL_14711100_4_k_cu_glock4cuda3std3__45__cpo7crbeginE[1];
.global .align 1 .b8 _ZN31_INTERNAL_14711100_4_k_cu_glock4cuda3std3__45__cpo5crendE[1];
.global .align 1 .b8 _ZN31_INTERNAL_14711100_4_k_cu_glock4cuda3std3__433_GLOBAL__N__14711100_4_k_cu_glock6ignoreE[1];
.global .align 1 .b8 _ZN31_INTERNAL_14711100_4_k_cu_glock4cuda3std3__419piecewise_constructE[1];
.global .align 1 .b8 _ZN31_INTERNAL_14711100_4_k_cu_glock4cuda3std3__48in_placeE[1];
.global .align 1 .b8 _ZN31_INTERNAL_14711100_4_k_cu_glock4cuda3std3__420unreachable_sentinelE[1];
.global .align 1 .b8 _ZN31_INTERNAL_14711100_4_k_cu_glock4cuda3std3__47nulloptE[1];
.global .align 1 .b8 _ZN31_INTERNAL_14711100_4_k_cu_glock4cuda3std3__48unexpectE[1];
.global .align 1 .b8 _ZN31_INTERNAL_14711100_4_k_cu_glock4cuda3std6ranges3__45__cpo4swapE[1];
.global .align 1 .b8 _ZN31_INTERNAL_14711100_4_k_cu_glock4cuda3std6ranges3__45__cpo9iter_moveE[1];
.global .align 1 .b8 _ZN31_INTERNAL_14711100_4_k_cu_glock4cuda3std6ranges3__45__cpo5beginE[1];
.global .align 1 .b8 _ZN31_INTERNAL_14711100_4_k_cu_glock4cuda3std6ranges3__45__cpo3endE[1];
.global .align 1 .b8 _ZN31_INTERNAL_14711100_4_k_cu_glock4cuda3std6ranges3__45__cpo6cbeginE[1];
.global .align 1 .b8 _ZN31_INTERNAL_14711100_4_k_cu_glock4cuda3std6ranges3__45__cpo4cendE[1];
.global .align 1 .b8 _ZN31_INTERNAL_14711100_4_k_cu_glock4cuda3std6ranges3__45__cpo7advanceE[1];
.global .align 1 .b8 _ZN31_INTERNAL_14711100_4_k_cu_glock4cuda3std6ranges3__45__cpo9iter_swapE[1];
.global .align 1 .b8 _ZN31_INTERNAL_14711100_4_k_cu_glock4cuda3std6ranges3__45__cpo4nextE[1];
.global .align 1 .b8 _ZN31_INTERNAL_14711100_4_k_cu_glock4cuda3std6ranges3__45__cpo4prevE[1];
.global .align 1 .b8 _ZN31_INTERNAL_14711100_4_k_cu_glock4cuda3std6ranges3__45__cpo4dataE[1];
.global .align 1 .b8 _ZN31_INTERNAL_14711100_4_k_cu_glock4cuda3std6ranges3__45__cpo5cdataE[1];
.global .align 1 .b8 _ZN31_INTERNAL_14711100_4_k_cu_glock4cuda3std6ranges3__45__cpo4sizeE[1];
.global .align 1 .b8 _ZN31_INTERNAL_14711100_4_k_cu_glock4cuda3std6ranges3__45__cpo5ssizeE[1];
.global .align 1 .b8 _ZN31_INTERNAL_14711100_4_k_cu_glock4cuda3std6ranges3__45__cpo8distanceE[1];
.global .align 1 .b8 _ZN31_INTERNAL_14711100_4_k_cu_glock6thrust24THRUST_300001_SM_1000_NS8cuda_cub3parE[1];
.global .align 1 .b8 _ZN31_INTERNAL_14711100_4_k_cu_glock6thrust24THRUST_300001_SM_1000_NS8cuda_cub10par_nosyncE[1];
.global .align 1 .b8 _ZN31_INTERNAL_14711100_4_k_cu_glock6thrust24THRUST_300001_SM_1000_NS6system6detail10sequential3seqE[1];
.global .align 1 .b8 _ZN31_INTERNAL_14711100_4_k_cu_glock6thrust24THRUST_300001_SM_1000_NS12placeholders2_1E[1];
.global .align 1 .b8 _ZN31_INTERNAL_14711100_4_k_cu_glock6thrust24THRUST_300001_SM_1000_NS12placeholders2_2E[1];
.global .align 1 .b8 _ZN31_INTERNAL_14711100_4_k_cu_glock6thrust24THRUST_300001_SM_1000_NS12placeholders2_3E[1];
.global .align 1 .b8 _ZN31_INTERNAL_14711100_4_k_cu_glock6thrust24THRUST_300001_SM_1000_NS12placeholders2_4E[1];
.global .align 1 .b8 _ZN31_INTERNAL_14711100_4_k_cu_glock6thrust24THRUST_300001_SM_1000_NS12placeholders2_5E[1];
.global .align 1 .b8 _ZN31_INTERNAL_14711100_4_k_cu_glock6thrust24THRUST_300001_SM_1000_NS12placeholders2_6E[1];
.global .align 1 .b8 _ZN31_INTERNAL_14711100_4_k_cu_glock6thrust24THRUST_300001_SM_1000_NS12placeholders2_7E[1];
.global .align 1 .b8 _ZN31_INTERNAL_14711100_4_k_cu_glock6thrust24THRUST_300001_SM_1000_NS12placeholders2_8E[1];
.global .align 1 .b8 _ZN31_INTERNAL_14711100_4_k_cu_glock6thrust24THRUST_300001_SM_1000_NS12placeholders2_9E[1];
.global .align 1 .b8 _ZN31_INTERNAL_14711100_4_k_cu_glock6thrust24THRUST_300001_SM_1000_NS12placeholders3_10E[1];
.global .align 1 .b8 _ZN31_INTERNAL_14711100_4_k_cu_glock6thrust24THRUST_300001_SM_1000_NS3seqE[1];

.visible .entry _Z7kcliquePiiiiiPbS_(
	.param .u64 .ptr .align 1 _Z7kcliquePiiiiiPbS__param_0,
	.param .u32 _Z7kcliquePiiiiiPbS__param_1,
	.param .u32 _Z7kcliquePiiiiiPbS__param_2,
	.param .u32 _Z7kcliquePiiiiiPbS__param_3,
	.param .u32 _Z7kcliquePiiiiiPbS__param_4,
	.param .u64 .ptr .align 1 _Z7kcliquePiiiiiPbS__param_5,
	.param .u64 .ptr .align 1 _Z7kcliquePiiiiiPbS__param_6
)
{
	.local .align 16 .b8 	__local_depot0[200000];
	.reg .b64 	%SP;
	.reg .b64 	%SPL;
	.reg .pred 	%p<11>;
	.reg .b16 	%rs<2>;
	.reg .b32 	%r<45>;
	.reg .b64 	%rd<31>;

	mov.u64 	%SPL, __local_depot0;
	ld.param.u64 	%rd12, [_Z7kcliquePiiiiiPbS__param_0];
	ld.param.u32 	%r18, [_Z7kcliquePiiiiiPbS__param_3];
	ld.param.u32 	%r19, [_Z7kcliquePiiiiiPbS__param_4];
	ld.param.u64 	%rd13, [_Z7kcliquePiiiiiPbS__param_5];
	ld.param.u64 	%rd14, [_Z7kcliquePiiiiiPbS__param_6];
	cvta.to.global.u64 	%rd1, %rd14;
	add.u64 	%rd2, %SPL, 0;
	add.u64 	%rd3, %SPL, 160000;
	mov.u32 	%r20, %tid.x;
	mov.u32 	%r21, %ctaid.x;
	shl.b32 	%r22, %r21, 7;
	add.s32 	%r1, %r22, %r20;
	setp.ge.s32 	%p1, %r1, %r19;
	@%p1 bra 	$L__BB0_16;
	add.s32 	%r24, %r1, 1;
	add.s64 	%rd4, %rd3, 4;
	st.local.u32 	[%rd3+4], %r24;
	add.s32 	%r25, %r1, 2;
	mov.b32 	%r26, 2;
	mov.b32 	%r27, 1;
	st.local.v4.u32 	[%rd2], {%r25, %r27, %r26, %r18};
	mov.b32 	%r44, 0;
	st.global.u32 	[%rd1], %r44;
	cvta.to.global.u64 	%rd5, %rd12;
	cvta.to.global.u64 	%rd6, %rd13;
$L__BB0_2:
	mul.wide.s32 	%rd17, %r44, 16;
	add.s64 	%rd7, %rd2, %rd17;
	ld.local.v4.u32 	{%r7, %r4, %r8, %r6}, [%rd7];
	add.s32 	%r41, %r44, -1;
	setp.ge.s32 	%p2, %r7, %r19;
	@%p2 bra 	$L__BB0_4;
	add.s32 	%r28, %r7, 1;
	mov.b64 	%rd18, {%r7, %r4};
	{ .reg .b32 tmp; mov.b64 {tmp, %r29}, %rd18; }
	st.local.v4.u32 	[%rd7], {%r28, %r29, %r8, %r6};
	mov.u32 	%r41, %r44;
$L__BB0_4:
	mov.u32 	%r44, %r41;
	mul.wide.s32 	%rd19, %r7, 4;
	add.s64 	%rd20, %rd5, %rd19;
	ld.global.u32 	%r30, [%rd20];
	add.s32 	%r31, %r6, -1;
	setp.lt.s32 	%p3, %r30, %r31;
	@%p3 bra 	$L__BB0_15;
	mul.wide.s32 	%rd21, %r8, 4;
	add.s64 	%rd22, %rd3, %rd21;
	st.local.u32 	[%rd22], %r7;
	setp.lt.s32 	%p4, %r8, 1;
	@%p4 bra 	$L__BB0_11;
	mov.b32 	%r42, 1;
$L__BB0_7:
	mul.wide.u32 	%rd23, %r42, 4;
	add.s64 	%rd8, %rd3, %rd23;
	add.s64 	%rd30, %rd4, %rd23;
	sub.s32 	%r43, %r42, %r8;
$L__BB0_8:
	add.s32 	%r43, %r43, 1;
	setp.eq.s32 	%p5, %r43, 1;
	@%p5 bra 	$L__BB0_10;
	ld.local.u32 	%r33, [%rd8];
	mul.wide.s32 	%rd24, %r33, 1000000;
	ld.local.s32 	%rd25, [%rd30];
	add.s64 	%rd26, %rd24, %rd25;
	add.s64 	%rd27, %rd6, %rd26;
	ld.global.u8 	%rs1, [%rd27];
	setp.eq.s16 	%p6, %rs1, 0;
	add.s64 	%rd30, %rd30, 4;
	@%p6 bra 	$L__BB0_15;
	bra.uni 	$L__BB0_8;
$L__BB0_10:
	add.s32 	%r15, %r42, 1;
	setp.ne.s32 	%p7, %r42, %r8;
	mov.u32 	%r42, %r15;
	@%p7 bra 	$L__BB0_7;
$L__BB0_11:
	setp.lt.s32 	%p8, %r8, %r6;
	@%p8 bra 	$L__BB0_12;
	bra.uni 	$L__BB0_13;
$L__BB0_12:
	add.s32 	%r16, %r44, 1;
	add.s32 	%r38, %r7, 1;
	mul.wide.s32 	%rd28, %r44, 16;
	add.s64 	%rd29, %rd2, %rd28;
	add.s32 	%r39, %r8, 1;
	st.local.v4.u32 	[%rd29+16], {%r38, %r38, %r39, %r6};
	mov.u32 	%r44, %r16;
	bra.uni 	$L__BB0_15;
$L__BB0_13:
	atom.relaxed.global.cas.b32 	%r34, [glock], 0, 1;
	setp.ne.s32 	%p9, %r34, 0;
	@%p9 bra 	$L__BB0_13;
	membar.gl;
	ld.global.u32 	%r35, [%rd1];
	add.s32 	%r36, %r35, 1;
	st.global.u32 	[%rd1], %r36;
	membar.gl;
	atom.global.exch.b32 	%r37, [glock], 0;
$L__BB0_15:
	setp.ne.s32 	%p10, %r44, -1;
	@%p10 bra 	$L__BB0_2;
$L__BB0_16:
	bar.sync 	0;
	ret;

}
	// .globl	_ZN3cub18CUB_300001_SM_10006detail11EmptyKernelIvEEvv
.visible .entry _ZN3cub18CUB_300001_SM_10006detail11EmptyKernelIvEEvv()
{


	ret;

}


// ===== COMPILED SASS (sm_100) =====

	.target	sm_100

	.elftype	@"ET_EXEC"


//--------------------- .note.nv.tkinfo           --------------------------
	.section	.note.nv.tkinfo,"",@"SHT_NOTE"
	.sectionflags	@"SHF_NOTE_NV_TKINFO"
	.tkinfo
        /*0018*/ 	.word	0x00000002
        /*0030*/ 	.string	""
        /*0030*/ 	.string	"ptxas"
        /*0030*/ 	.string	"Cuda compilation tools, release 13.0, V13.0.88"
        /*0030*/ 	.string	"Build cuda_13.0.r13.0/compiler.36424714_0"
        /*0030*/ 	.string	"-arch sm_100 -m 64 "



//--------------------- .note.nv.cuinfo           --------------------------
	.section	.note.nv.cuinfo,"",@"SHT_NOTE"
	.sectionflags	@"SHF_NOTE_NV_CUINFO"
        /*0018*/ 	.short	0x0002
        /*001a*/ 	.short	0x0064
        /*001c*/ 	.short	0x0082
	.zero		2


//--------------------- .nv.info                  --------------------------
	.section	.nv.info,"",@"SHT_CUDA_INFO"
	.align	4


	//----- nvinfo : EIATTR_REGCOUNT
	.align		4
        /*0000*/ 	.byte	0x04, 0x2f
        /*0002*/ 	.short	(.L_45 - .L_44)
	.align		4
.L_44:
        /*0004*/ 	.word	index@(_Z7kcliquePiiiiiPbS_)
        /*0008*/ 	.word	0x00000016


	//----- nvinfo : EIATTR_FRAME_SIZE
	.align		4
.L_45:
        /*000c*/ 	.byte	0x04, 0x11
        /*000e*/ 	.short	(.L_47 - .L_46)
	.align		4
.L_46:
        /*0010*/ 	.word	index@(_Z7kcliquePiiiiiPbS_)
        /*0014*/ 	.word	0x00030d40


	//----- nvinfo : EIATTR_REGCOUNT
	.align		4
.L_47:
        /*0018*/ 	.byte	0x04, 0x2f
        /*001a*/ 	.short	(.L_49 - .L_48)
	.align		4
.L_48:
        /*001c*/ 	.word	index@(_ZN3cub18CUB_300001_SM_10006detail11EmptyKernelIvEEvv)
        /*0020*/ 	.word	0x00000004


	//----- nvinfo : EIATTR_FRAME_SIZE
	.align		4
.L_49:
        /*0024*/ 	.byte	0x04, 0x11
        /*0026*/ 	.short	(.L_51 - .L_50)
	.align		4
.L_50:
        /*0028*/ 	.word	index@(_ZN3cub18CUB_300001_SM_10006detail11EmptyKernelIvEEvv)
        /*002c*/ 	.word	0x00000000


	//----- nvinfo : EIATTR_MIN_STACK_SIZE
	.align		4
.L_51:
        /*0030*/ 	.byte	0x04, 0x12
        /*0032*/ 	.short	(.L_53 - .L_52)
	.align		4
.L_52:
        /*0034*/ 	.word	index@(_ZN3cub18CUB_300001_SM_10006detail11EmptyKernelIvEEvv)
        /*0038*/ 	.word	0x00000000


	//----- nvinfo : EIATTR_MIN_STACK_SIZE
	.align		4
.L_53:
        /*003c*/ 	.byte	0x04, 0x12
        /*003e*/ 	.short	(.L_55 - .L_54)
	.align		4
.L_54:
        /*0040*/ 	.word	index@(_Z7kcliquePiiiiiPbS_)
        /*0044*/ 	.word	0x00030d40
.L_55:


//--------------------- .nv.compat                --------------------------
	.section	.nv.compat,"",@"SHT_CUDA_COMPAT_INFO"
	.align	4
        /*0000*/ 	.byte	0x02, 0x09, 0x00, 0x00, 0x02, 0x02, 0x01, 0x00, 0x02, 0x05, 0x05, 0x00, 0x03, 0x07, 0x01, 0x01
        /*0010*/ 	.byte	0x02, 0x03, 0x00, 0x00, 0x02, 0x06, 0x01, 0x00, 0x04, 0x0b, 0x08, 0x00, 0x09, 0x00, 0x00, 0x00
        /*0020*/ 	.byte	0x00, 0x00, 0x00, 0x00


//--------------------- .nv.info._ZN3cub18CUB_300001_SM_10006detail11EmptyKernelIvEEvv --------------------------
	.section	.nv.info._ZN3cub18CUB_300001_SM_10006detail11EmptyKernelIvEEvv,"",@"SHT_CUDA_INFO"
	.sectionflags	@""
	.align	4


	//----- nvinfo : EIATTR_CUDA_API_VERSION
	.align		4
        /*0000*/ 	.byte	0x04, 0x37
        /*0002*/ 	.short	(.L_57 - .L_56)
.L_56:
        /*0004*/ 	.word	0x00000082


	//----- nvinfo : EIATTR_SPARSE_MMA_MASK
	.align		4
.L_57:
        /*0008*/ 	.byte	0x03, 0x50
        /*000a*/ 	.short	0x0000


	//----- nvinfo : EIATTR_MAXREG_COUNT
	.align		4
        /*000c*/ 	.byte	0x03, 0x1b
        /*000e*/ 	.short	0x00ff


	//----- nvinfo : EIATTR_MERCURY_ISA_VERSION
	.align		4
        /*0010*/ 	.byte	0x03, 0x5f
        /*0012*/ 	.short	0x0101


	//----- nvinfo : EIATTR_VRC_CTA_INIT_COUNT
	.align		4
        /*0014*/ 	.byte	0x02, 0x4a
	.zero		1
	.zero		1


	//----- nvinfo : EIATTR_EXIT_INSTR_OFFSETS
	.align		4
        /*0018*/ 	.byte	0x04, 0x1c
        /*001a*/ 	.short	(.L_59 - .L_58)


	//   ....[0]....
.L_58:
        /*001c*/ 	.word	0x00000010


	//----- nvinfo : EIATTR_SW_WAR
	.align		4
.L_59:
        /*0020*/ 	.byte	0x04, 0x36
        /*0022*/ 	.short	(.L_61 - .L_60)
.L_60:
        /*0024*/ 	.word	0x00000008
.L_61:


//--------------------- .nv.info._Z7kcliquePiiiiiPbS_ --------------------------
	.section	.nv.info._Z7kcliquePiiiiiPbS_,"",@"SHT_CUDA_INFO"
	.sectionflags	@""
	.align	4


	//----- nvinfo : EIATTR_CUDA_API_VERSION
	.align		4
        /*0000*/ 	.byte	0x04, 0x37
        /*0002*/ 	.short	(.L_63 - .L_62)
.L_62:
        /*0004*/ 	.word	0x00000082


	//----- nvinfo : EIATTR_KPARAM_INFO
	.align		4
.L_63:
        /*0008*/ 	.byte	0x04, 0x17
        /*000a*/ 	.short	(.L_65 - .L_64)
.L_64:
        /*000c*/ 	.word	0x00000000
        /*0010*/ 	.short	0x0006
        /*0012*/ 	.short	0x0020
        /*0014*/ 	.byte	0x00, 0xf5, 0x21, 0x00


	//----- nvinfo : EIATTR_KPARAM_INFO
	.align		4
.L_65:
        /*0018*/ 	.byte	0x04, 0x17
        /*001a*/ 	.short	(.L_67 - .L_66)
.L_66:
        /*001c*/ 	.word	0x00000000
        /*0020*/ 	.short	0x0005
        /*0022*/ 	.short	0x0018
        /*0024*/ 	.byte	0x00, 0xf5, 0x21, 0x00


	//----- nvinfo : EIATTR_KPARAM_INFO
	.align		4
.L_67:
        /*0028*/ 	.byte	0x04, 0x17
        /*002a*/ 	.short	(.L_69 - .L_68)
.L_68:
        /*002c*/ 	.word	0x00000000
        /*0030*/ 	.short	0x0004
        /*0032*/ 	.short	0x0014
        /*0034*/ 	.byte	0x00, 0xf0, 0x11, 0x00


	//----- nvinfo : EIATTR_KPARAM_INFO
	.align		4
.L_69:
        /*0038*/ 	.byte	0x04, 0x17
        /*003a*/ 	.short	(.L_71 - .L_70)
.L_70:
        /*003c*/ 	.word	0x00000000
        /*0040*/ 	.short	0x0003
        /*0042*/ 	.short	0x0010
        /*0044*/ 	.byte	0x00, 0xf0, 0x11, 0x00


	//----- nvinfo : EIATTR_KPARAM_INFO
	.align		4
.L_71:
        /*0048*/ 	.byte	0x04, 0x17
        /*004a*/ 	.short	(.L_73 - .L_72)
.L_72:
        /*004c*/ 	.word	0x00000000
        /*0050*/ 	.short	0x0002
        /*0052*/ 	.short	0x000c
        /*0054*/ 	.byte	0x00, 0xf0, 0x11, 0x00


	//----- nvinfo : EIATTR_KPARAM_INFO
	.align		4
.L_73:
        /*0058*/ 	.byte	0x04, 0x17
        /*005a*/ 	.short	(.L_75 - .L_74)
.L_74:
        /*005c*/ 	.word	0x00000000
        /*0060*/ 	.short	0x0001
        /*0062*/ 	.short	0x0008
        /*0064*/ 	.byte	0x00, 0xf0, 0x11, 0x00


	//----- nvinfo : EIATTR_KPARAM_INFO
	.align		4
.L_75:
        /*0068*/ 	.byte	0x04, 0x17
        /*006a*/ 	.short	(.L_77 - .L_76)
.L_76:
        /*006c*/ 	.word	0x00000000
        /*0070*/ 	.short	0x0000
        /*0072*/ 	.short	0x0000
        /*0074*/ 	.byte	0x00, 0xf5, 0x21, 0x00


	//----- nvinfo : EIATTR_SPARSE_MMA_MASK
	.align		4
.L_77:
        /*0078*/ 	.byte	0x03, 0x50
        /*007a*/ 	.short	0x0000


	//----- nvinfo : EIATTR_MAXREG_COUNT
	.align		4
        /*007c*/ 	.byte	0x03, 0x1b
        /*007e*/ 	.short	0x00ff


	//----- nvinfo : EIATTR_NUM_BARRIERS
	.align		4
        /*0080*/ 	.byte	0x02, 0x4c
        /*0082*/ 	.byte	0x01
	.zero		1


	//----- nvinfo : EIATTR_MERCURY_ISA_VERSION
	.align		4
        /*0084*/ 	.byte	0x03, 0x5f
        /*0086*/ 	.short	0x0101


	//----- nvinfo : EIATTR_VRC_CTA_INIT_COUNT
	.align		4
        /*0088*/ 	.byte	0x02, 0x4a
	.zero		1
	.zero		1


	//----- nvinfo : EIATTR_EXIT_INSTR_OFFSETS
	.align		4
        /*008c*/ 	.byte	0x04, 0x1c
        /*008e*/ 	.short	(.L_79 - .L_78)


	//   ....[0]....
.L_78:
        /*0090*/ 	.word	0x00000770


	//----- nvinfo : EIATTR_CRS_STACK_SIZE
	.align		4
.L_79:
        /*0094*/ 	.byte	0x04, 0x1e
        /*0096*/ 	.short	(.L_81 - .L_80)
.L_80:
        /*0098*/ 	.word	0x00000000


	//----- nvinfo : EIATTR_CBANK_PARAM_SIZE
	.align		4
.L_81:
        /*009c*/ 	.byte	0x03, 0x19
        /*009e*/ 	.short	0x0028


	//----- nvinfo : EIATTR_PARAM_CBANK
	.align		4
        /*00a0*/ 	.byte	0x04, 0x0a
        /*00a2*/ 	.short	(.L_83 - .L_82)
	.align		4
.L_82:
        /*00a4*/ 	.word	index@(.nv.constant0._Z7kcliquePiiiiiPbS_)
        /*00a8*/ 	.short	0x0380
        /*00aa*/ 	.short	0x0028


	//----- nvinfo : EIATTR_SW_WAR
	.align		4
.L_83:
        /*00ac*/ 	.byte	0x04, 0x36
        /*00ae*/ 	.short	(.L_85 - .L_84)
.L_84:
        /*00b0*/ 	.word	0x00000008
.L_85:


//--------------------- .nv.callgraph             --------------------------
	.section	.nv.callgraph,"",@"SHT_CUDA_CALLGRAPH"
	.align	4
	.sectionentsize	8
	.align		4
        /*0000*/ 	.word	0x00000000
	.align		4
        /*0004*/ 	.word	0xffffffff
	.align		4
        /*0008*/ 	.word	0x00000000
	.align		4
        /*000c*/ 	.word	0xfffffffe
	.align		4
        /*0010*/ 	.word	0x00000000
	.align		4
        /*0014*/ 	.word	0xfffffffd
	.align		4
        /*0018*/ 	.word	0x00000000
	.align		4
        /*001c*/ 	.word	0xfffffffc


//--------------------- .nv.constant4             --------------------------
	.section	.nv.constant4,"a",@progbits
	.align	8
	.align		8
.nv.constant4:
        /*0000*/ 	.dword	glock
	.align		8
        /*0008*/ 	.dword	_ZN31_INTERNAL_14711100_4_k_cu_glock4cuda3std3__45__cpo5beginE
	.align		8
        /*0010*/ 	.dword	_ZN31_INTERNAL_14711100_4_k_cu_glock4cuda3std3__45__cpo3endE
	.align		8
        /*0018*/ 	.dword	_ZN31_INTERNAL_14711100_4_k_cu_glock4cuda3std3__45__cpo6cbeginE
	.align		8
        /*0020*/ 	.dword	_ZN31_INTERNAL_14711100_4_k_cu_glock4cuda3std3__45__cpo4cendE
	.align		8
        /*0028*/ 	.dword	_ZN31_INTERNAL_14711100_4_k_cu_glock4cuda3std3__45__cpo6rbeginE
	.align		8
        /*0030*/ 	.dword	_ZN31_INTERNAL_14711100_4_k_cu_glock4cuda3std3__45__cpo4rendE
	.align		8
        /*0038*/ 	.dword	_ZN31_INTERNAL_14711100_4_k_cu_glock4cuda3std3__45__cpo7crbeginE
	.align		8
        /*0040*/ 	.dword	_ZN31_INTERNAL_14711100_4_k_cu_glock4cuda3std3__45__cpo5crendE
	.align		8
        /*0048*/ 	.dword	_ZN31_INTERNAL_14711100_4_k_cu_glock4cuda3std3__433_GLOBAL__N__14711100_4_k_cu_glock6ignoreE
	.align		8
        /*0050*/ 	.dword	_ZN31_INTERNAL_14711100_4_k_cu_glock4cuda3std3__419piecewise_constructE
	.align		8
        /*0058*/ 	.dword	_ZN31_INTERNAL_14711100_4_k_cu_glock4cuda3std3__48in_placeE
	.align		8
        /*0060*/ 	.dword	_ZN31_INTERNAL_14711100_4_k_cu_glock4cuda3std3__420unreachable_sentinelE
	.align		8
        /*0068*/ 	.dword	_ZN31_INTERNAL_14711100_4_k_cu_glock4cuda3std3__47nulloptE
	.align		8
        /*0070*/ 	.dword	_ZN31_INTERNAL_14711100_4_k_cu_glock4cuda3std3__48unexpectE
	.align		8
        /*0078*/ 	.dword	_ZN31_INTERNAL_14711100_4_k_cu_glock4cuda3std6ranges3__45__cpo4swapE
	.align		8
        /*0080*/ 	.dword	_ZN31_INTERNAL_14711100_4_k_cu_glock4cuda3std6ranges3__45__cpo9iter_moveE
	.align		8
        /*0088*/ 	.dword	_ZN31_INTERNAL_14711100_4_k_cu_glock4cuda3std6ranges3__45__cpo5beginE
	.align		8
        /*0090*/ 	.dword	_ZN31_INTERNAL_14711100_4_k_cu_glock4cuda3std6ranges3__45__cpo3endE
	.align		8
        /*0098*/ 	.dword	_ZN31_INTERNAL_14711100_4_k_cu_glock4cuda3std6ranges3__45__cpo6cbeginE
	.align		8
        /*00a0*/ 	.dword	_ZN31_INTERNAL_14711100_4_k_cu_glock4cuda3std6ranges3__45__cpo4cendE
	.align		8
        /*00a8*/ 	.dword	_ZN31_INTERNAL_14711100_4_k_cu_glock4cuda3std6ranges3__45__cpo7advanceE
	.align		8
        /*00b0*/ 	.dword	_ZN31_INTERNAL_14711100_4_k_cu_glock4cuda3std6ranges3__45__cpo9iter_swapE
	.align		8
        /*00b8*/ 	.dword	_ZN31_INTERNAL_14711100_4_k_cu_glock4cuda3std6ranges3__45__cpo4nextE
	.align		8
        /*00c0*/ 	.dword	_ZN31_INTERNAL_14711100_4_k_cu_glock4cuda3std6ranges3__45__cpo4prevE
	.align		8
        /*00c8*/ 	.dword	_ZN31_INTERNAL_14711100_4_k_cu_glock4cuda3std6ranges3__45__cpo4dataE
	.align		8
        /*00d0*/ 	.dword	_ZN31_INTERNAL_14711100_4_k_cu_glock4cuda3std6ranges3__45__cpo5cdataE
	.align		8
        /*00d8*/ 	.dword	_ZN31_INTERNAL_14711100_4_k_cu_glock4cuda3std6ranges3__45__cpo4sizeE
	.align		8
        /*00e0*/ 	.dword	_ZN31_INTERNAL_14711100_4_k_cu_glock4cuda3std6ranges3__45__cpo5ssizeE
	.align		8
        /*00e8*/ 	.dword	_ZN31_INTERNAL_14711100_4_k_cu_glock4cuda3std6ranges3__45__cpo8distanceE
	.align		8
        /*00f0*/ 	.dword	_ZN31_INTERNAL_14711100_4_k_cu_glock6thrust24THRUST_300001_SM_1000_NS8cuda_cub3parE
	.align		8
        /*00f8*/ 	.dword	_ZN31_INTERNAL_14711100_4_k_cu_glock6thrust24THRUST_300001_SM_1000_NS8cuda_cub10par_nosyncE
	.align		8
        /*0100*/ 	.dword	_ZN31_INTERNAL_14711100_4_k_cu_glock6thrust24THRUST_300001_SM_1000_NS6system6detail10sequential3seqE
	.align		8
        /*0108*/ 	.dword	_ZN31_INTERNAL_14711100_4_k_cu_glock6thrust24THRUST_300001_SM_1000_NS12placeholders2_1E
	.align		8
        /*0110*/ 	.dword	_ZN31_INTERNAL_14711100_4_k_cu_glock6thrust24THRUST_300001_SM_1000_NS12placeholders2_2E
	.align		8
        /*0118*/ 	.dword	_ZN31_INTERNAL_14711100_4_k_cu_glock6thrust24THRUST_300001_SM_1000_NS12placeholders2_3E
	.align		8
        /*0120*/ 	.dword	_ZN31_INTERNAL_14711100_4_k_cu_glock6thrust24THRUST_300001_SM_1000_NS12placeholders2_4E
	.align		8
        /*0128*/ 	.dword	_ZN31_INTERNAL_14711100_4_k_cu_glock6thrust24THRUST_300001_SM_1000_NS12placeholders2_5E
	.align		8
        /*0130*/ 	.dword	_ZN31_INTERNAL_14711100_4_k_cu_glock6thrust24THRUST_300001_SM_1000_NS12placeholders2_6E
	.align		8
        /*0138*/ 	.dword	_ZN31_INTERNAL_14711100_4_k_cu_glock6thrust24THRUST_300001_SM_1000_NS12placeholders2_7E
	.align		8
        /*0140*/ 	.dword	_ZN31_INTERNAL_14711100_4_k_cu_glock6thrust24THRUST_300001_SM_1000_NS12placeholders2_8E
	.align		8
        /*0148*/ 	.dword	_ZN31_INTERNAL_14711100_4_k_cu_glock6thrust24THRUST_300001_SM_1000_NS12placeholders2_9E
	.align		8
        /*0150*/ 	.dword	_ZN31_INTERNAL_14711100_4_k_cu_glock6thrust24THRUST_300001_SM_1000_NS12placeholders3_10E
	.align		8
        /*0158*/ 	.dword	_ZN31_INTERNAL_14711100_4_k_cu_glock6thrust24THRUST_300001_SM_1000_NS3seqE


//--------------------- .text._ZN3cub18CUB_300001_SM_10006detail11EmptyKernelIvEEvv --------------------------
	.section	.text._ZN3cub18CUB_300001_SM_10006detail11EmptyKernelIvEEvv,"ax",@progbits
	.align	128
        .global         _ZN3cub18CUB_300001_SM_10006detail11EmptyKernelIvEEvv
        .type           _ZN3cub18CUB_300001_SM_10006detail11EmptyKernelIvEEvv,@function
        .size           _ZN3cub18CUB_300001_SM_10006detail11EmptyKernelIvEEvv,(.L_x_14 - _ZN3cub18CUB_300001_SM_10006detail11EmptyKernelIvEEvv)
        .other          _ZN3cub18CUB_300001_SM_10006detail11EmptyKernelIvEEvv,@"STO_CUDA_ENTRY STV_DEFAULT"
_ZN3cub18CUB_300001_SM_10006detail11EmptyKernelIvEEvv:
.text._ZN3cub18CUB_300001_SM_10006detail11EmptyKernelIvEEvv:
[----:B------:R-:W-:Y:S01]  /*0000*/  LDC R1, c[0x0][0x37c] ;  /* 0x0000df00ff017b82 */ /* 0x000fe20000000800 */
[----:B------:R-:W-:Y:S05]  /*0010*/  EXIT ;  /* 0x000000000000794d */ /* 0x000fea0003800000 */
.L_x_0:
[----:B------:R-:W-:-:S00]  /*0020*/  BRA `(.L_x_0) ;  /* 0xfffffffc00fc7947 */ /* 0x000fc0000383ffff */
[----:B------:R-:W-:-:S00]  /*0030*/  NOP ;  /* 0x0000000000007918 */ /* 0x000fc00000000000 */
        /* <DEDUP_REMOVED lines=12> */
.L_x_14:


//--------------------- .text._Z7kcliquePiiiiiPbS_ --------------------------
	.section	.text._Z7kcliquePiiiiiPbS_,"ax",@progbits
	.align	128
        .global         _Z7kcliquePiiiiiPbS_
        .type           _Z7kcliquePiiiiiPbS_,@function
        .size           _Z7kcliquePiiiiiPbS_,(.L_x_15 - _Z7kcliquePiiiiiPbS_)
        .other          _Z7kcliquePiiiiiPbS_,@"STO_CUDA_ENTRY STV_DEFAULT"
_Z7kcliquePiiiiiPbS_:
.text._Z7kcliquePiiiiiPbS_:
[----:B------:R-:W0:Y:S01]  /*0000*/  LDC R1, c[0x0][0x37c] ;  /* 0x0000df00ff017b82 */ /* 0x000e220000000800 */
[----:B------:R-:W1:Y:S01]  /*0010*/  S2R R8, SR_TID.X ;  /* 0x0000000000087919 */ /* 0x000e620000002100 */
[----:B------:R-:W2:Y:S01]  /*0020*/  LDCU UR4, c[0x0][0x394] ;  /* 0x00007280ff0477ac */ /* 0x000ea20008000800 */
[----:B0-----:R-:W-:Y:S01]  /*0030*/  VIADD R1, R1, 0xfffcf2c0 ;  /* 0xfffcf2c001017836 */ /* 0x001fe20000000000 */
[----:B------:R-:W1:Y:S02]  /*0040*/  S2R R3, SR_CTAID.X ;  /* 0x0000000000037919 */ /* 0x000e640000002500 */
[----:B-1----:R-:W-:-:S05]  /*0050*/  IMAD R8, R3, 0x80, R8 ;  /* 0x0000008003087824 */ /* 0x002fca00078e0208 */
[----:B--2---:R-:W-:-:S13]  /*0060*/  ISETP.GE.AND P0, PT, R8, UR4, PT ;  /* 0x0000000408007c0c */ /* 0x004fda000bf06270 */
[----:B------:R-:W-:Y:S05]  /*0070*/  @P0 BRA `(.L_x_1) ;  /* 0x0000000400b40947 */ /* 0x000fea0003800000 */
[----:B------:R-:W0:Y:S01]  /*0080*/  LDC.64 R6, c[0x0][0x358] ;  /* 0x0000d600ff067b82 */ /* 0x000e220000000a00 */
[----:B------:R-:W-:Y:S02]  /*0090*/  HFMA2 R10, -RZ, RZ, 0, 1.1920928955078125e-07 ;  /* 0x00000002ff0a7431 */ /* 0x000fe400000001ff */
[C---:B------:R-:W-:Y:S02]  /*00a0*/  VIADD R4, R8.reuse, 0x1 ;  /* 0x0000000108047836 */ /* 0x040fe40000000000 */
[----:B------:R-:W-:Y:S02]  /*00b0*/  VIADD R8, R8, 0x2 ;  /* 0x0000000208087836 */ /* 0x000fe40000000000 */
[----:B------:R-:W-:Y:S01]  /*00c0*/  IMAD.MOV.U32 R9, RZ, RZ, 0x1 ;  /* 0x00000001ff097424 */ /* 0x000fe200078e00ff */
[----:B------:R1:W-:Y:S01]  /*00d0*/  STL [R1+0x27104], R4 ;  /* 0x0271040401007387 */ /* 0x0003e20000100800 */
[----:B------:R-:W2:Y:S01]  /*00e0*/  LDC R11, c[0x0][0x390] ;  /* 0x0000e400ff0b7b82 */ /* 0x000ea20000000800 */
[----:B------:R-:W-:-:S02]  /*00f0*/  IMAD.MOV.U32 R5, RZ, RZ, R1 ;  /* 0x000000ffff057224 */ /* 0x000fc400078e0001 */
[C---:B------:R-:W-:Y:S02]  /*0100*/  VIADD R3, R1.reuse, 0x27100 ;  /* 0x0002710001037836 */ /* 0x040fe40000000000 */
[----:B------:R-:W-:Y:S02]  /*0110*/  VIADD R0, R1, 0x27104 ;  /* 0x0002710401007836 */ /* 0x000fe40000000000 */
[----:B------:R-:W-:Y:S01]  /*0120*/  IMAD.MOV.U32 R2, RZ, RZ, RZ ;  /* 0x000000ffff027224 */ /* 0x000fe200078e00ff */
[----:B------:R-:W3:Y:S01]  /*0130*/  LDC.64 R12, c[0x0][0x3a0] ;  /* 0x0000e800ff0c7b82 */ /* 0x000ee20000000a00 */
[----:B0-----:R-:W-:Y:S02]  /*0140*/  R2UR UR4, R6 ;  /* 0x00000000060472ca */ /* 0x001fe400000e0000 */
[----:B------:R-:W-:Y:S01]  /*0150*/  R2UR UR5, R7 ;  /* 0x00000000070572ca */ /* 0x000fe200000e0000 */
[----:B--2---:R1:W-:-:S12]  /*0160*/  STL.128 [R1], R8 ;  /* 0x0000000801007387 */ /* 0x0043d80000100c00 */
[----:B---3--:R1:W-:Y:S02]  /*0170*/  STG.E desc[UR4][R12.64], RZ ;  /* 0x000000ff0c007986 */ /* 0x0083e4000c101904 */
.L_x_12:
[----:B01----:R-:W-:Y:S01]  /*0180*/  LEA R4, R2, R5, 0x4 ;  /* 0x0000000502047211 */ /* 0x003fe200078e20ff */
[----:B------:R-:W0:Y:S04]  /*0190*/  LDC.64 R16, c[0x0][0x380] ;  /* 0x0000e000ff107b82 */ /* 0x000e280000000a00 */
[----:B------:R-:W0:Y:S01]  /*01a0*/  LDL.128 R8, [R4] ;  /* 0x0000000004087983 */ /* 0x000e220000100c00 */
[----:B------:R-:W-:Y:S02]  /*01b0*/  R2UR UR4, R6 ;  /* 0x00000000060472ca */ /* 0x000fe400000e0000 */
[----:B------:R-:W-:Y:S01]  /*01c0*/  R2UR UR5, R7 ;  /* 0x00000000070572ca */ /* 0x000fe200000e0000 */
[----:B0-----:R-:W-:-:S12]  /*01d0*/  IMAD.WIDE R16, R8, 0x4, R16 ;  /* 0x0000000408107825 */ /* 0x001fd800078e0210 */
[----:B------:R-:W2:Y:S01]  /*01e0*/  LDG.E R16, desc[UR4][R16.64] ;  /* 0x0000000410107981 */ /* 0x000ea2000c1e1900 */
[----:B------:R-:W0:Y:S01]  /*01f0*/  LDCU UR4, c[0x0][0x394] ;  /* 0x00007280ff0477ac */ /* 0x000e220008000800 */
[----:B------:R-:W-:Y:S01]  /*0200*/  IMAD.MOV.U32 R13, RZ, RZ, R9 ;  /* 0x000000ffff0d7224 */ /* 0x000fe200078e0009 */
[----:B------:R-:W-:Y:S01]  /*0210*/  IADD3 R19, PT, PT, R11, -0x1, RZ ;  /* 0xffffffff0b137810 */ /* 0x000fe20007ffe0ff */
[----:B------:R-:W-:Y:S01]  /*0220*/  IMAD.MOV.U32 R14, RZ, RZ, R10 ;  /* 0x000000ffff0e7224 */ /* 0x000fe200078e000a */
[----:B------:R-:W-:Y:S01]  /*0230*/  BSSY B0, `(.L_x_2) ;  /* 0x000004f000007945 */ /* 0x000fe20003800000 */
[----:B------:R-:W-:Y:S02]  /*0240*/  IMAD.MOV.U32 R15, RZ, RZ, R11 ;  /* 0x000000ffff0f7224 */ /* 0x000fe400078e000b */
[----:B------:R-:W-:Y:S01]  /*0250*/  VIADD R9, R2, 0xffffffff ;  /* 0xffffffff02097836 */ /* 0x000fe20000000000 */
[----:B0-----:R-:W-:-:S13]  /*0260*/  ISETP.GE.AND P0, PT, R8, UR4, PT ;  /* 0x0000000408007c0c */ /* 0x001fda000bf06270 */
[----:B------:R-:W-:Y:S02]  /*0270*/  @!P0 VIADD R12, R8, 0x1 ;  /* 0x00000001080c8836 */ /* 0x000fe40000000000 */
[----:B------:R-:W-:-:S03]  /*0280*/  @!P0 IMAD.MOV.U32 R9, RZ, RZ, R2 ;  /* 0x000000ffff098224 */ /* 0x000fc600078e0002 */
[----:B------:R0:W-:Y:S01]  /*0290*/  @!P0 STL.128 [R4], R12 ;  /* 0x0000000c04008387 */ /* 0x0001e20000100c00 */
[----:B------:R-:W-:Y:S01]  /*02a0*/  IMAD.MOV.U32 R2, RZ, RZ, R9 ;  /* 0x000000ffff027224 */ /* 0x000fe200078e0009 */
[----:B--2---:R-:W-:-:S13]  /*02b0*/  ISETP.GE.AND P1, PT, R16, R19, PT ;  /* 0x000000131000720c */ /* 0x004fda0003f26270 */
[----:B0----5:R-:W-:Y:S05]  /*02c0*/  @!P1 BRA `(.L_x_3) ;  /* 0x0000000400149947 */ /* 0x021fea0003800000 */
[C---:B------:R-:W-:Y:S01]  /*02d0*/  IMAD R9, R10.reuse, 0x4, R3 ;  /* 0x000000040a097824 */ /* 0x040fe200078e0203 */
[----:B------:R-:W-:-:S04]  /*02e0*/  ISETP.GE.AND P0, PT, R10, 0x1, PT ;  /* 0x000000010a00780c */ /* 0x000fc80003f06270 */
[----:B------:R0:W-:Y:S09]  /*02f0*/  STL [R9], R8 ;  /* 0x0000000809007387 */ /* 0x0001f20000100800 */
[----:B------:R-:W-:Y:S05]  /*0300*/  @!P0 BRA `(.L_x_4) ;  /* 0x0000000000708947 */ /* 0x000fea0003800000 */
[----:B0-----:R-:W-:-:S07]  /*0310*/  MOV R9, 0x1 ;  /* 0x0000000100097802 */ /* 0x001fce0000000f00 */
.L_x_8:
[----:B------:R-:W-:Y:S01]  /*0320*/  IADD3 R4, PT, PT, R9, 0x1, -R10 ;  /* 0x0000000109047810 */ /* 0x000fe20007ffe80a */
[----:B------:R-:W-:Y:S03]  /*0330*/  BSSY.RELIABLE B1, `(.L_x_5) ;  /* 0x0000016000017945 */ /* 0x000fe60003800100 */
[----:B------:R-:W-:-:S13]  /*0340*/  ISETP.NE.AND P0, PT, R4, 0x1, PT ;  /* 0x000000010400780c */ /* 0x000fda0003f05270 */
[----:B------:R-:W-:Y:S05]  /*0350*/  @!P0 BRA `(.L_x_6) ;  /* 0x00000000004c8947 */ /* 0x000fea0003800000 */
[----:B------:R-:W-:-:S05]  /*0360*/  IMAD R12, R9, 0x4, R5 ;  /* 0x00000004090c7824 */ /* 0x000fca00078e0205 */
[----:B------:R0:W5:Y:S01]  /*0370*/  LDL R15, [R12+0x27100] ;  /* 0x027100000c0f7983 */ /* 0x0001620000100800 */
[----:B------:R-:W-:-:S07]  /*0380*/  IMAD R14, R9, 0x4, R0 ;  /* 0x00000004090e7824 */ /* 0x000fce00078e0200 */
.L_x_7:
[----:B0-----:R-:W2:Y:S01]  /*0390*/  LDL R12, [R14] ;  /* 0x000000000e0c7983 */ /* 0x001ea20000100800 */
[----:B------:R-:W0:Y:S01]  /*03a0*/  LDCU.64 UR4, c[0x0][0x398] ;  /* 0x00007300ff0477ac */ /* 0x000e220008000a00 */
[----:B------:R-:W-:Y:S02]  /*03b0*/  R2UR UR6, R6 ;  /* 0x00000000060672ca */ /* 0x000fe400000e0000 */
[----:B------:R-:W-:Y:S02]  /*03c0*/  R2UR UR7, R7 ;  /* 0x00000000070772ca */ /* 0x000fe400000e0000 */
[----:B--2---:R-:W-:-:S03]  /*03d0*/  SHF.R.S32.HI R13, RZ, 0x1f, R12 ;  /* 0x0000001fff0d7819 */ /* 0x004fc6000001140c */
[----:B-----5:R-:W-:-:S03]  /*03e0*/  IMAD.WIDE R12, R15, 0xf4240, R12 ;  /* 0x000f42400f0c7825 */ /* 0x020fc600078e020c */
[----:B0-----:R-:W-:-:S04]  /*03f0*/  IADD3 R12, P0, PT, R12, UR4, RZ ;  /* 0x000000040c0c7c10 */ /* 0x001fc8000ff1e0ff */
[----:B------:R-:W-:-:S05]  /*0400*/  IADD3.X R13, PT, PT, R13, UR5, RZ, P0, !PT ;  /* 0x000000050d0d7c10 */ /* 0x000fca00087fe4ff */
[----:B------:R-:W2:Y:S02]  /*0410*/  LDG.E.U8 R12, desc[UR6][R12.64] ;  /* 0x000000060c0c7981 */ /* 0x000ea4000c1e1100 */
[----:B--2---:R-:W-:-:S13]  /*0420*/  ISETP.NE.AND P0, PT, R12, RZ, PT ;  /* 0x000000ff0c00720c */ /* 0x004fda0003f05270 */
[----:B------:R-:W-:Y:S05]  /*0430*/  @!P0 BREAK.RELIABLE B1 ;  /* 0x0000000000018942 */ /* 0x000fea0003800100 */
[----:B------:R-:W-:Y:S05]  /*0440*/  @!P0 BRA `(.L_x_3) ;  /* 0x0000000000b48947 */ /* 0x000fea0003800000 */
[----:B------:R-:W-:Y:S02]  /*0450*/  VIADD R4, R4, 0x1 ;  /* 0x0000000104047836 */ /* 0x000fe40000000000 */
[----:B------:R-:W-:-:S03]  /*0460*/  VIADD R14, R14, 0x4 ;  /* 0x000000040e0e7836 */ /* 0x000fc60000000000 */
[----:B------:R-:W-:-:S13]  /*0470*/  ISETP.NE.AND P0, PT, R4, 0x1, PT ;  /* 0x000000010400780c */ /* 0x000fda0003f05270 */
[----:B------:R-:W-:Y:S05]  /*0480*/  @P0 BRA `(.L_x_7) ;  /* 0xfffffffc00c00947 */ /* 0x000fea000383ffff */
.L_x_6:
[----:B------:R-:W-:Y:S05]  /*0490*/  BSYNC.RELIABLE B1 ;  /* 0x0000000000017941 */ /* 0x000fea0003800100 */
.L_x_5:
[C---:B------:R-:W-:Y:S01]  /*04a0*/  ISETP.NE.AND P0, PT, R9.reuse, R10, PT ;  /* 0x0000000a0900720c */ /* 0x040fe20003f05270 */
[----:B------:R-:W-:-:S12]  /*04b0*/  VIADD R9, R9, 0x1 ;  /* 0x0000000109097836 */ /* 0x000fd80000000000 */
[----:B------:R-:W-:Y:S05]  /*04c0*/  @P0 BRA `(.L_x_8) ;  /* 0xfffffffc00940947 */ /* 0x000fea000383ffff */
.L_x_4:
[----:B------:R-:W-:-:S13]  /*04d0*/  ISETP.GE.AND P0, PT, R10, R11, PT ;  /* 0x0000000b0a00720c */ /* 0x000fda0003f06270 */
[----:B------:R-:W-:Y:S05]  /*04e0*/  @!P0 BRA `(.L_x_9) ;  /* 0x0000000000748947 */ /* 0x000fea0003800000 */
[----:B0-----:R-:W0:Y:S01]  /*04f0*/  LDC.64 R8, c[0x4][RZ] ;  /* 0x01000000ff087b82 */ /* 0x001e220000000a00 */
[----:B------:R-:W-:Y:S01]  /*0500*/  HFMA2 R11, -RZ, RZ, 0, 5.9604644775390625e-08 ;  /* 0x00000001ff0b7431 */ /* 0x000fe200000001ff */
[----:B------:R-:W-:Y:S06]  /*0510*/  BSSY B1, `(.L_x_10) ;  /* 0x0000006000017945 */ /* 0x000fec0003800000 */
.L_x_11:
[----:B------:R-:W-:Y:S01]  /*0520*/  IMAD.MOV.U32 R10, RZ, RZ, RZ ;  /* 0x000000ffff0a7224 */ /* 0x000fe200078e00ff */
[----:B------:R-:W-:Y:S05]  /*0530*/  YIELD ;  /* 0x0000000000007946 */ /* 0x000fea0003800000 */
[----:B0-----:R-:W2:Y:S02]  /*0540*/  ATOMG.E.CAS.STRONG.GPU PT, R4, [R8], R10, R11 ;  /* 0x0000000a080473a9 */ /* 0x001ea400001ee10b */
[----:B--2---:R-:W-:-:S13]  /*0550*/  ISETP.NE.AND P0, PT, R4, RZ, PT ;  /* 0x000000ff0400720c */ /* 0x004fda0003f05270 */
[----:B------:R-:W-:Y:S05]  /*0560*/  @P0 BRA `(.L_x_11) ;  /* 0xfffffffc00ec0947 */ /* 0x000fea000383ffff */
[----:B------:R-:W-:Y:S05]  /*0570*/  BSYNC B1 ;  /* 0x0000000000017941 */ /* 0x000fea0003800000 */
.L_x_10:
[----:B------:R-:W0:Y:S01]  /*0580*/  LDC.64 R10, c[0x0][0x3a0] ;  /* 0x0000e800ff0a7b82 */ /* 0x000e220000000a00 */
[----:B------:R-:W-:Y:S02]  /*0590*/  R2UR UR4, R6 ;  /* 0x00000000060472ca */ /* 0x000fe400000e0000 */
[----:B------:R-:W-:Y:S01]  /*05a0*/  R2UR UR5, R7 ;  /* 0x00000000070572ca */ /* 0x000fe200000e0000 */
[----:B------:R-:W-:Y:S06]  /*05b0*/  MEMBAR.SC.GPU ;  /* 0x0000000000007992 */ /* 0x000fec0000002000 */
[----:B------:R-:W-:-:S00]  /*05c0*/  ERRBAR ;  /* 0x00000000000079ab */ /* 0x000fc00000000000 */
[----:B------:R-:W-:Y:S06]  /*05d0*/  CGAERRBAR ;  /* 0x00000000000075ab */ /* 0x000fec0000000000 */
[----:B------:R-:W-:Y:S04]  /*05e0*/  CCTL.IVALL ;  /* 0x00000000ff00798f */ /* 0x000fe80002000000 */
[----:B0-----:R-:W2:Y:S01]  /*05f0*/  LDG.E R4, desc[UR4][R10.64] ;  /* 0x000000040a047981 */ /* 0x001ea2000c1e1900 */
[----:B------:R-:W-:-:S02]  /*0600*/  R2UR UR4, R6 ;  /* 0x00000000060472ca */ /* 0x000fc400000e0000 */
[C---:B------:R-:W-:Y:S02]  /*0610*/  R2UR UR5, R7.reuse ;  /* 0x00000000070572ca */ /* 0x040fe400000e0000 */
[----:B------:R-:W-:Y:S02]  /*0620*/  R2UR UR6, R6 ;  /* 0x00000000060672ca */ /* 0x000fe400000e0000 */
[----:B------:R-:W-:Y:S01]  /*0630*/  R2UR UR7, R7 ;  /* 0x00000000070772ca */ /* 0x000fe200000e0000 */
[----:B--2---:R-:W-:-:S08]  /*0640*/  VIADD R13, R4, 0x1 ;  /* 0x00000001040d7836 */ /* 0x004fd00000000000 */
[----:B------:R1:W-:Y:S01]  /*0650*/  STG.E desc[UR4][R10.64], R13 ;  /* 0x0000000d0a007986 */ /* 0x0003e2000c101904 */
[----:B------:R-:W-:Y:S06]  /*0660*/  MEMBAR.SC.GPU ;  /* 0x0000000000007992 */ /* 0x000fec0000002000 */
[----:B------:R-:W-:-:S00]  /*0670*/  ERRBAR ;  /* 0x00000000000079ab */ /* 0x000fc00000000000 */
[----:B------:R-:W-:Y:S06]  /*0680*/  CGAERRBAR ;  /* 0x00000000000075ab */ /* 0x000fec0000000000 */
[----:B------:R-:W-:Y:S04]  /*0690*/  CCTL.IVALL ;  /* 0x00000000ff00798f */ /* 0x000fe80002000000 */
[----:B------:R1:W5:Y:S01]  /*06a0*/  ATOMG.E.EXCH.STRONG.GPU PT, RZ, desc[UR6][R8.64], RZ ;  /* 0x800000ff08ff79a8 */ /* 0x000362000c1ef106 */
[----:B------:R-:W-:Y:S05]  /*06b0*/  BRA `(.L_x_3) ;  /* 0x0000000000187947 */ /* 0x000fea0003800000 */
.L_x_9:
[----:B0-----:R-:W-:Y:S01]  /*06c0*/  VIADD R8, R8, 0x1 ;  /* 0x0000000108087836 */ /* 0x001fe20000000000 */
[----:B------:R-:W-:Y:S01]  /*06d0*/  LEA R4, R2, R5, 0x4 ;  /* 0x0000000502047211 */ /* 0x000fe200078e20ff */
[----:B------:R-:W-:Y:S02]  /*06e0*/  VIADD R10, R10, 0x1 ;  /* 0x000000010a0a7836 */ /* 0x000fe40000000000 */
[----:B------:R-:W-:Y:S02]  /*06f0*/  IMAD.MOV.U32 R9, RZ, RZ, R8 ;  /* 0x000000ffff097224 */ /* 0x000fe400078e0008 */
[----:B------:R-:W-:-:S03]  /*0700*/  VIADD R2, R2, 0x1 ;  /* 0x0000000102027836 */ /* 0x000fc60000000000 */
[----:B------:R0:W-:Y:S04]  /*0710*/  STL.128 [R4+0x10], R8 ;  /* 0x0000100804007387 */ /* 0x0001e80000100c00 */
.L_x_3:
[----:B------:R-:W-:Y:S05]  /*0720*/  BSYNC B0 ;  /* 0x0000000000007941 */ /* 0x000fea0003800000 */
.L_x_2:
[----:B------:R-:W-:-:S13]  /*0730*/  ISETP.NE.AND P0, PT, R2, -0x1, PT ;  /* 0xffffffff0200780c */ /* 0x000fda0003f05270 */
[----:B------:R-:W-:Y:S05]  /*0740*/  @P0 BRA `(.L_x_12) ;  /* 0xfffffff8008c0947 */ /* 0x000fea000383ffff */
.L_x_1:
[----:B------:R-:W-:Y:S05]  /*0750*/  WARPSYNC.ALL ;  /* 0x0000000000007948 */ /* 0x000fea0003800000 */
[----:B------:R-:W-:Y:S06]  /*0760*/  BAR.SYNC.DEFER_BLOCKING 0x0 ;  /* 0x0000000000007b1d */ /* 0x000fec0000010000 */
[----:B------:R-:W-:Y:S05]  /*0770*/  EXIT ;  /* 0x000000000000794d */ /* 0x000fea0003800000 */
.L_x_13:
        /* <DEDUP_REMOVED lines=16> */
.L_x_15:


//--------------------- .nv.shared.reserved.0     --------------------------
	.section	.nv.shared.reserved.0,"aw",@nobits
	.weak		__nv_reservedSMEM_offset_0_alias
	.size		__nv_reservedSMEM_offset_0_alias, 0, 64
	.other		__nv_reservedSMEM_offset_0_alias,@"STO_CUDA_RESERVED_SHARED STV_DEFAULT"
__nv_reservedSMEM_offset_0_alias:
	.zero		0
	.zero		64


//--------------------- .nv.global                --------------------------
	.section	.nv.global,"aw",@nobits
	.align	4
.nv.global:
	.type		glock,@object
	.size		glock,(_ZN31_INTERNAL_14711100_4_k_cu_glock6thrust24THRUST_300001_SM_1000_NS12placeholders3_10E - glock)
glock:
	.zero		4
	.type		_ZN31_INTERNAL_14711100_4_k_cu_glock6thrust24THRUST_300001_SM_1000_NS12placeholders3_10E,@object
	.size		_ZN31_INTERNAL_14711100_4_k_cu_glock6thrust24THRUST_300001_SM_1000_NS12placeholders3_10E,(_ZN31_INTERNAL_14711100_4_k_cu_glock4cuda3std3__419piecewise_constructE - _ZN31_INTERNAL_14711100_4_k_cu_glock6thrust24THRUST_300001_SM_1000_NS12placeholders3_10E)
_ZN31_INTERNAL_14711100_4_k_cu_glock6thrust24THRUST_300001_SM_1000_NS12placeholders3_10E:
	.zero		1
	.type		_ZN31_INTERNAL_14711100_4_k_cu_glock4cuda3std3__419piecewise_constructE,@object
	.size		_ZN31_INTERNAL_14711100_4_k_cu_glock4cuda3std3__419piecewise_constructE,(_ZN31_INTERNAL_14711100_4_k_cu_glock4cuda3std6ranges3__45__cpo5cdataE - _ZN31_INTERNAL_14711100_4_k_cu_glock4cuda3std3__419piecewise_constructE)
_ZN31_INTERNAL_14711100_4_k_cu_glock4cuda3std3__419piecewise_constructE:
	.zero		1
	.type		_ZN31_INTERNAL_14711100_4_k_cu_glock4cuda3std6ranges3__45__cpo5cdataE,@object
	.size		_ZN31_INTERNAL_14711100_4_k_cu_glock4cuda3std6ranges3__45__cpo5cdataE,(_ZN31_INTERNAL_14711100_4_k_cu_glock6thrust24THRUST_300001_SM_1000_NS12placeholders2_2E - _ZN31_INTERNAL_14711100_4_k_cu_glock4cuda3std6ranges3__45__cpo5cdataE)
_ZN31_INTERNAL_14711100_4_k_cu_glock4cuda3std6ranges3__45__cpo5cdataE:
	.zero		1
	.type		_ZN31_INTERNAL_14711100_4_k_cu_glock6thrust24THRUST_300001_SM_1000_NS12placeholders2_2E,@object
	.size		_ZN31_INTERNAL_14711100_4_k_cu_glock6thrust24THRUST_300001_SM_1000_NS12placeholders2_2E,(_ZN31_INTERNAL_14711100_4_k_cu_glock4cuda3std3__45__cpo3endE - _ZN31_INTERNAL_14711100_4_k_cu_glock6thrust24THRUST_300001_SM_1000_NS12placeholders2_2E)
_ZN31_INTERNAL_14711100_4_k_cu_glock6thrust24THRUST_300001_SM_1000_NS12placeholders2_2E:
	.zero		1
	.type		_ZN31_INTERNAL_14711100_4_k_cu_glock4cuda3std3__45__cpo3endE,@object
	.size		_ZN31_INTERNAL_14711100_4_k_cu_glock4cuda3std3__45__cpo3endE,(_ZN31_INTERNAL_14711100_4_k_cu_glock4cuda3std6ranges3__45__cpo3endE - _ZN31_INTERNAL_14711100_4_k_cu_glock4cuda3std3__45__cpo3endE)
_ZN31_INTERNAL_14711100_4_k_cu_glock4cuda3std3__45__cpo3endE:
	.zero		1
	.type		_ZN31_INTERNAL_14711100_4_k_cu_glock4cuda3std6ranges3__45__cpo3endE,@object
	.size		_ZN31_INTERNAL_14711100_4_k_cu_glock4cuda3std6ranges3__45__cpo3endE,(_ZN31_INTERNAL_14711100_4_k_cu_glock6thrust24THRUST_300001_SM_1000_NS12placeholders2_6E - _ZN31_INTERNAL_14711100_4_k_cu_glock4cuda3std6ranges3__45__cpo3endE)
_ZN31_INTERNAL_14711100_4_k_cu_glock4cuda3std6ranges3__45__cpo3endE:
	.zero		1
	.type		_ZN31_INTERNAL_14711100_4_k_cu_glock6thrust24THRUST_300001_SM_1000_NS12placeholders2_6E,@object
	.size		_ZN31_INTERNAL_14711100_4_k_cu_glock6thrust24THRUST_300001_SM_1000_NS12placeholders2_6E,(_ZN31_INTERNAL_14711100_4_k_cu_glock4cuda3std3__45__cpo4rendE - _ZN31_INTERNAL_14711100_4_k_cu_glock6thrust24THRUST_300001_SM_1000_NS12placeholders2_6E)
_ZN31_INTERNAL_14711100_4_k_cu_glock6thrust24THRUST_300001_SM_1000_NS12placeholders2_6E:
	.zero		1
	.type		_ZN31_INTERNAL_14711100_4_k_cu_glock4cuda3std3__45__cpo4rendE,@object
	.size		_ZN31_INTERNAL_14711100_4_k_cu_glock4cuda3std3__45__cpo4rendE,(_ZN31_INTERNAL_14711100_4_k_cu_glock4cuda3std6ranges3__45__cpo9iter_swapE - _ZN31_INTERNAL_14711100_4_k_cu_glock4cuda3std3__45__cpo4rendE)
_ZN31_INTERNAL_14711100_4_k_cu_glock4cuda3std3__45__cpo4rendE:
	.zero		1
	.type		_ZN31_INTERNAL_14711100_4_k_cu_glock4cuda3std6ranges3__45__cpo9iter_swapE,@object
	.size		_ZN31_INTERNAL_14711100_4_k_cu_glock4cuda3std6ranges3__45__cpo9iter_swapE,(_ZN31_INTERNAL_14711100_4_k_cu_glock4cuda3std3__48unexpectE - _ZN31_INTERNAL_14711100_4_k_cu_glock4cuda3std6ranges3__45__cpo9iter_swapE)
_ZN31_INTERNAL_14711100_4_k_cu_glock4cuda3std6ranges3__45__cpo9iter_swapE:
	.zero		1
	.type		_ZN31_INTERNAL_14711100_4_k_cu_glock4cuda3std3__48unexpectE,@object
	.size		_ZN31_INTERNAL_14711100_4_k_cu_glock4cuda3std3__48unexpectE,(_ZN31_INTERNAL_14711100_4_k_cu_glock6thrust24THRUST_300001_SM_1000_NS8cuda_cub3parE - _ZN31_INTERNAL_14711100_4_k_cu_glock4cuda3std3__48unexpectE)
_ZN31_INTERNAL_14711100_4_k_cu_glock4cuda3std3__48unexpectE:
	.zero		1
	.type		_ZN31_INTERNAL_14711100_4_k_cu_glock6thrust24THRUST_300001_SM_1000_NS8cuda_cub3parE,@object
	.size		_ZN31_INTERNAL_14711100_4_k_cu_glock6thrust24THRUST_300001_SM_1000_NS8cuda_cub3parE,(_ZN31_INTERNAL_14711100_4_k_cu_glock6thrust24THRUST_300001_SM_1000_NS12placeholders2_8E - _ZN31_INTERNAL_14711100_4_k_cu_glock6thrust24THRUST_300001_SM_1000_NS8cuda_cub3parE)
_ZN31_INTERNAL_14711100_4_k_cu_glock6thrust24THRUST_300001_SM_1000_NS8cuda_cub3parE:
	.zero		1
	.type		_ZN31_INTERNAL_14711100_4_k_cu_glock6thrust24THRUST_300001_SM_1000_NS12placeholders2_8E,@object
	.size		_ZN31_INTERNAL_14711100_4_k_cu_glock6thrust24THRUST_300001_SM_1000_NS12placeholders2_8E,(_ZN31_INTERNAL_14711100_4_k_cu_glock4cuda3std3__45__cpo5crendE - _ZN31_INTERNAL_14711100_4_k_cu_glock6thrust24THRUST_300001_SM_1000_NS12placeholders2_8E)
_ZN31_INTERNAL_14711100_4_k_cu_glock6thrust24THRUST_300001_SM_1000_NS12placeholders2_8E:
	.zero		1
	.type		_ZN31_INTERNAL_14711100_4_k_cu_glock4cuda3std3__45__cpo5crendE,@object
	.size		_ZN31_INTERNAL_14711100_4_k_cu_glock4cuda3std3__45__cpo5crendE,(_ZN31_INTERNAL_14711100_4_k_cu_glock4cuda3std6ranges3__45__cpo4prevE - _ZN31_INTERNAL_14711100_4_k_cu_glock4cuda3std3__45__cpo5crendE)
_ZN31_INTERNAL_14711100_4_k_cu_glock4cuda3std3__45__cpo5crendE:
	.zero		1
	.type		_ZN31_INTERNAL_14711100_4_k_cu_glock4cuda3std6ranges3__45__cpo4prevE,@object
	.size		_ZN31_INTERNAL_14711100_4_k_cu_glock4cuda3std6ranges3__45__cpo4prevE,(_ZN31_INTERNAL_14711100_4_k_cu_glock6thrust24THRUST_300001_SM_1000_NS6system6detail10sequential3seqE - _ZN31_INTERNAL_14711100_4_k_cu_glock4cuda3std6ranges3__45__cpo4prevE)
_ZN31_INTERNAL_14711100_4_k_cu_glock4cuda3std6ranges3__45__cpo4prevE:
	.zero		1
	.type		_ZN31_INTERNAL_14711100_4_k_cu_glock6thrust24THRUST_300001_SM_1000_NS6system6detail10sequential3seqE,@object
	.size		_ZN31_INTERNAL_14711100_4_k_cu_glock6thrust24THRUST_300001_SM_1000_NS6system6detail10sequential3seqE,(_ZN31_INTERNAL_14711100_4_k_cu_glock4cuda3std6ranges3__45__cpo9iter_moveE - _ZN31_INTERNAL_14711100_4_k_cu_glock6thrust24THRUST_300001_SM_1000_NS6system6detail10sequential3seqE)
_ZN31_INTERNAL_14711100_4_k_cu_glock6thrust24THRUST_300001_SM_1000_NS6system6detail10sequential3seqE:
	.zero		1
	.type		_ZN31_INTERNAL_14711100_4_k_cu_glock4cuda3std6ranges3__45__cpo9iter_moveE,@object
	.size		_ZN31_INTERNAL_14711100_4_k_cu_glock4cuda3std6ranges3__45__cpo9iter_moveE,(_ZN31_INTERNAL_14711100_4_k_cu_glock6thrust24THRUST_300001_SM_1000_NS12placeholders2_4E - _ZN31_INTERNAL_14711100_4_k_cu_glock4cuda3std6ranges3__45__cpo9iter_moveE)
_ZN31_INTERNAL_14711100_4_k_cu_glock4cuda3std6ranges3__45__cpo9iter_moveE:
	.zero		1
	.type		_ZN31_INTERNAL_14711100_4_k_cu_glock6thrust24THRUST_300001_SM_1000_NS12placeholders2_4E,@object
	.size		_ZN31_INTERNAL_14711100_4_k_cu_glock6thrust24THRUST_300001_SM_1000_NS12placeholders2_4E,(_ZN31_INTERNAL_14711100_4_k_cu_glock4cuda3std3__45__cpo4cendE - _ZN31_INTERNAL_14711100_4_k_cu_glock6thrust24THRUST_300001_SM_1000_NS12placeholders2_4E)
_ZN31_INTERNAL_14711100_4_k_cu_glock6thrust24THRUST_300001_SM_1000_NS12placeholders2_4E:
	.zero		1
	.type		_ZN31_INTERNAL_14711100_4_k_cu_glock4cuda3std3__45__cpo4cendE,@object
	.size		_ZN31_INTERNAL_14711100_4_k_cu_glock4cuda3std3__45__cpo4cendE,(_ZN31_INTERNAL_14711100_4_k_cu_glock4cuda3std6ranges3__45__cpo4cendE - _ZN31_INTERNAL_14711100_4_k_cu_glock4cuda3std3__45__cpo4cendE)
_ZN31_INTERNAL_14711100_4_k_cu_glock4cuda3std3__45__cpo4cendE:
	.zero		1
	.type		_ZN31_INTERNAL_14711100_4_k_cu_glock4cuda3std6ranges3__45__cpo4cendE,@object
	.size		_ZN31_INTERNAL_14711100_4_k_cu_glock4cuda3std6ranges3__45__cpo4cendE,(_ZN31_INTERNAL_14711100_4_k_cu_glock4cuda3std3__420unreachable_sentinelE - _ZN31_INTERNAL_14711100_4_k_cu_glock4cuda3std6ranges3__45__cpo4cendE)
_ZN31_INTERNAL_14711100_4_k_cu_glock4cuda3std6ranges3__45__cpo4cendE:
	.zero		1
	.type		_ZN31_INTERNAL_14711100_4_k_cu_glock4cuda3std3__420unreachable_sentinelE,@object
	.size		_ZN31_INTERNAL_14711100_4_k_cu_glock4cuda3std3__420unreachable_sentinelE,(_ZN31_INTERNAL_14711100_4_k_cu_glock4cuda3std6ranges3__45__cpo5ssizeE - _ZN31_INTERNAL_14711100_4_k_cu_glock4cuda3std3__420unreachable_sentinelE)
_ZN31_INTERNAL_14711100_4_k_cu_glock4cuda3std3__420unreachable_sentinelE:
	.zero		1
	.type		_ZN31_INTERNAL_14711100_4_k_cu_glock4cuda3std6ranges3__45__cpo5ssizeE,@object
	.size		_ZN31_INTERNAL_14711100_4_k_cu_glock4cuda3std6ranges3__45__cpo5ssizeE,(_ZN31_INTERNAL_14711100_4_k_cu_glock6thrust24THRUST_300001_SM_1000_NS3seqE - _ZN31_INTERNAL_14711100_4_k_cu_glock4cuda3std6ranges3__45__cpo5ssizeE)
_ZN31_INTERNAL_14711100_4_k_cu_glock4cuda3std6ranges3__45__cpo5ssizeE:
	.zero		1
	.type		_ZN31_INTERNAL_14711100_4_k_cu_glock6thrust24THRUST_300001_SM_1000_NS3seqE,@object
	.size		_ZN31_INTERNAL_14711100_4_k_cu_glock6thrust24THRUST_300001_SM_1000_NS3seqE,(_ZN31_INTERNAL_14711100_4_k_cu_glock4cuda3std3__48in_placeE - _ZN31_INTERNAL_14711100_4_k_cu_glock6thrust24THRUST_300001_SM_1000_NS3seqE)
_ZN31_INTERNAL_14711100_4_k_cu_glock6thrust24THRUST_300001_SM_1000_NS3seqE:
	.zero		1
	.type		_ZN31_INTERNAL_14711100_4_k_cu_glock4cuda3std3__48in_placeE,@object
	.size		_ZN31_INTERNAL_14711100_4_k_cu_glock4cuda3std3__48in_placeE,(_ZN31_INTERNAL_14711100_4_k_cu_glock4cuda3std6ranges3__45__cpo4sizeE - _ZN31_INTERNAL_14711100_4_k_cu_glock4cuda3std3__48in_placeE)
_ZN31_INTERNAL_14711100_4_k_cu_glock4cuda3std3__48in_placeE:
	.zero		1
	.type		_ZN31_INTERNAL_14711100_4_k_cu_glock4cuda3std6ranges3__45__cpo4sizeE,@object
	.size		_ZN31_INTERNAL_14711100_4_k_cu_glock4cuda3std6ranges3__45__cpo4sizeE,(_ZN31_INTERNAL_14711100_4_k_cu_glock6thrust24THRUST_300001_SM_1000_NS12placeholders2_3E - _ZN31_INTERNAL_14711100_4_k_cu_glock4cuda3std6ranges3__45__cpo4sizeE)
_ZN31_INTERNAL_14711100_4_k_cu_glock4cuda3std6ranges3__45__cpo4sizeE:
	.zero		1
	.type		_ZN31_INTERNAL_14711100_4_k_cu_glock6thrust24THRUST_300001_SM_1000_NS12placeholders2_3E,@object
	.size		_ZN31_INTERNAL_14711100_4_k_cu_glock6thrust24THRUST_300001_SM_1000_NS12placeholders2_3E,(_ZN31_INTERNAL_14711100_4_k_cu_glock4cuda3std3__45__cpo6cbeginE - _ZN31_INTERNAL_14711100_4_k_cu_glock6thrust24THRUST_300001_SM_1000_NS12placeholders2_3E)
_ZN31_INTERNAL_14711100_4_k_cu_glock6thrust24THRUST_300001_SM_1000_NS12placeholders2_3E:
	.zero		1
	.type		_ZN31_INTERNAL_14711100_4_k_cu_glock4cuda3std3__45__cpo6cbeginE,@object
	.size		_ZN31_INTERNAL_14711100_4_k_cu_glock4cuda3std3__45__cpo6cbeginE,(_ZN31_INTERNAL_14711100_4_k_cu_glock4cuda3std6ranges3__45__cpo6cbeginE - _ZN31_INTERNAL_14711100_4_k_cu_glock4cuda3std3__45__cpo6cbeginE)
_ZN31_INTERNAL_14711100_4_k_cu_glock4cuda3std3__45__cpo6cbeginE:
	.zero		1
	.type		_ZN31_INTERNAL_14711100_4_k_cu_glock4cuda3std6ranges3__45__cpo6cbeginE,@object
	.size		_ZN31_INTERNAL_14711100_4_k_cu_glock4cuda3std6ranges3__45__cpo6cbeginE,(_ZN31_INTERNAL_14711100_4_k_cu_glock6thrust24THRUST_300001_SM_1000_NS12placeholders2_7E - _ZN31_INTERNAL_14711100_4_k_cu_glock4cuda3std6ranges3__45__cpo6cbeginE)
_ZN31_INTERNAL_14711100_4_k_cu_glock4cuda3std6ranges3__45__cpo6cbeginE:
	.zero		1
	.type		_ZN31_INTERNAL_14711100_4_k_cu_glock6thrust24THRUST_300001_SM_1000_NS12placeholders2_7E,@object
	.size		_ZN31_INTERNAL_14711100_4_k_cu_glock6thrust24THRUST_300001_SM_1000_NS12placeholders2_7E,(_ZN31_INTERNAL_14711100_4_k_cu_glock4cuda3std3__45__cpo7crbeginE - _ZN31_INTERNAL_14711100_4_k_cu_glock6thrust24THRUST_300001_SM_1000_NS12placeholders2_7E)
_ZN31_INTERNAL_14711100_4_k_cu_glock6thrust24THRUST_300001_SM_1000_NS12placeholders2_7E:
	.zero		1
	.type		_ZN31_INTERNAL_14711100_4_k_cu_glock4cuda3std3__45__cpo7crbeginE,@object
	.size		_ZN31_INTERNAL_14711100_4_k_cu_glock4cuda3std3__45__cpo7crbeginE,(_ZN31_INTERNAL_14711100_4_k_cu_glock4cuda3std6ranges3__45__cpo4nextE - _ZN31_INTERNAL_14711100_4_k_cu_glock4cuda3std3__45__cpo7crbeginE)
_ZN31_INTERNAL_14711100_4_k_cu_glock4cuda3std3__45__cpo7crbeginE:
	.zero		1
	.type		_ZN31_INTERNAL_14711100_4_k_cu_glock4cuda3std6ranges3__45__cpo4nextE,@object
	.size		_ZN31_INTERNAL_14711100_4_k_cu_glock4cuda3std6ranges3__45__cpo4nextE,(_ZN31_INTERNAL_14711100_4_k_cu_glock4cuda3std6ranges3__45__cpo4swapE - _ZN31_INTERNAL_14711100_4_k_cu_glock4cuda3std6ranges3__45__cpo4nextE)
_ZN31_INTERNAL_14711100_4_k_cu_glock4cuda3std6ranges3__45__cpo4nextE:
	.zero		1
	.type		_ZN31_INTERNAL_14711100_4_k_cu_glock4cuda3std6ranges3__45__cpo4swapE,@object
	.size		_ZN31_INTERNAL_14711100_4_k_cu_glock4cuda3std6ranges3__45__cpo4swapE,(_ZN31_INTERNAL_14711100_4_k_cu_glock6thrust24THRUST_300001_SM_1000_NS8cuda_cub10par_nosyncE - _ZN31_INTERNAL_14711100_4_k_cu_glock4cuda3std6ranges3__45__cpo4swapE)
_ZN31_INTERNAL_14711100_4_k_cu_glock4cuda3std6ranges3__45__cpo4swapE:
	.zero		1
	.type		_ZN31_INTERNAL_14711100_4_k_cu_glock6thrust24THRUST_300001_SM_1000_NS8cuda_cub10par_nosyncE,@object
	.size		_ZN31_INTERNAL_14711100_4_k_cu_glock6thrust24THRUST_300001_SM_1000_NS8cuda_cub10par_nosyncE,(_ZN31_INTERNAL_14711100_4_k_cu_glock6thrust24THRUST_300001_SM_1000_NS12placeholders2_9E - _ZN31_INTERNAL_14711100_4_k_cu_glock6thrust24THRUST_300001_SM_1000_NS8cuda_cub10par_nosyncE)
_ZN31_INTERNAL_14711100_4_k_cu_glock6thrust24THRUST_300001_SM_1000_NS8cuda_cub10par_nosyncE:
	.zero		1
	.type		_ZN31_INTERNAL_14711100_4_k_cu_glock6thrust24THRUST_300001_SM_1000_NS12placeholders2_9E,@object
	.size		_ZN31_INTERNAL_14711100_4_k_cu_glock6thrust24THRUST_300001_SM_1000_NS12placeholders2_9E,(_ZN31_INTERNAL_14711100_4_k_cu_glock4cuda3std3__433_GLOBAL__N__14711100_4_k_cu_glock6ignoreE - _ZN31_INTERNAL_14711100_4_k_cu_glock6thrust24THRUST_300001_SM_1000_NS12placeholders2_9E)
_ZN31_INTERNAL_14711100_4_k_cu_glock6thrust24THRUST_300001_SM_1000_NS12placeholders2_9E:
	.zero		1
	.type		_ZN31_INTERNAL_14711100_4_k_cu_glock4cuda3std3__433_GLOBAL__N__14711100_4_k_cu_glock6ignoreE,@object
	.size		_ZN31_INTERNAL_14711100_4_k_cu_glock4cuda3std3__433_GLOBAL__N__14711100_4_k_cu_glock6ignoreE,(_ZN31_INTERNAL_14711100_4_k_cu_glock4cuda3std6ranges3__45__cpo4dataE - _ZN31_INTERNAL_14711100_4_k_cu_glock4cuda3std3__433_GLOBAL__N__14711100_4_k_cu_glock6ignoreE)
_ZN31_INTERNAL_14711100_4_k_cu_glock4cuda3std3__433_GLOBAL__N__14711100_4_k_cu_glock6ignoreE:
	.zero		1
	.type		_ZN31_INTERNAL_14711100_4_k_cu_glock4cuda3std6ranges3__45__cpo4dataE,@object
	.size		_ZN31_INTERNAL_14711100_4_k_cu_glock4cuda3std6ranges3__45__cpo4dataE,(_ZN31_INTERNAL_14711100_4_k_cu_glock6thrust24THRUST_300001_SM_1000_NS12placeholders2_1E - _ZN31_INTERNAL_14711100_4_k_cu_glock4cuda3std6ranges3__45__cpo4dataE)
_ZN31_INTERNAL_14711100_4_k_cu_glock4cuda3std6ranges3__45__cpo4dataE:
	.zero		1
	.type		_ZN31_INTERNAL_14711100_4_k_cu_glock6thrust24THRUST_300001_SM_1000_NS12placeholders2_1E,@object
	.size		_ZN31_INTERNAL_14711100_4_k_cu_glock6thrust24THRUST_300001_SM_1000_NS12placeholders2_1E,(_ZN31_INTERNAL_14711100_4_k_cu_glock4cuda3std3__45__cpo5beginE - _ZN31_INTERNAL_14711100_4_k_cu_glock6thrust24THRUST_300001_SM_1000_NS12placeholders2_1E)
_ZN31_INTERNAL_14711100_4_k_cu_glock6thrust24THRUST_300001_SM_1000_NS12placeholders2_1E:
	.zero		1
	.type		_ZN31_INTERNAL_14711100_4_k_cu_glock4cuda3std3__45__cpo5beginE,@object
	.size		_ZN31_INTERNAL_14711100_4_k_cu_glock4cuda3std3__45__cpo5beginE,(_ZN31_INTERNAL_14711100_4_k_cu_glock4cuda3std6ranges3__45__cpo5beginE - _ZN31_INTERNAL_14711100_4_k_cu_glock4cuda3std3__45__cpo5beginE)
_ZN31_INTERNAL_14711100_4_k_cu_glock4cuda3std3__45__cpo5beginE:
	.zero		1
	.type		_ZN31_INTERNAL_14711100_4_k_cu_glock4cuda3std6ranges3__45__cpo5beginE,@object
	.size		_ZN31_INTERNAL_14711100_4_k_cu_glock4cuda3std6ranges3__45__cpo5beginE,(_ZN31_INTERNAL_14711100_4_k_cu_glock6thrust24THRUST_300001_SM_1000_NS12placeholders2_5E - _ZN31_INTERNAL_14711100_4_k_cu_glock4cuda3std6ranges3__45__cpo5beginE)
_ZN31_INTERNAL_14711100_4_k_cu_glock4cuda3std6ranges3__45__cpo5beginE:
	.zero		1
	.type		_ZN31_INTERNAL_14711100_4_k_cu_glock6thrust24THRUST_300001_SM_1000_NS12placeholders2_5E,@object
	.size		_ZN31_INTERNAL_14711100_4_k_cu_glock6thrust24THRUST_300001_SM_1000_NS12placeholders2_5E,(_ZN31_INTERNAL_14711100_4_k_cu_glock4cuda3std3__45__cpo6rbeginE - _ZN31_INTERNAL_14711100_4_k_cu_glock6thrust24THRUST_300001_SM_1000_NS12placeholders2_5E)
_ZN31_INTERNAL_14711100_4_k_cu_glock6thrust24THRUST_300001_SM_1000_NS12placeholders2_5E:
	.zero		1
	.type		_ZN31_INTERNAL_14711100_4_k_cu_glock4cuda3std3__45__cpo6rbeginE,@object
	.size		_ZN31_INTERNAL_14711100_4_k_cu_glock4cuda3std3__45__cpo6rbeginE,(_ZN31_INTERNAL_14711100_4_k_cu_glock4cuda3std6ranges3__45__cpo7advanceE - _ZN31_INTERNAL_14711100_4_k_cu_glock4cuda3std3__45__cpo6rbeginE)
_ZN31_INTERNAL_14711100_4_k_cu_glock4cuda3std3__45__cpo6rbeginE:
	.zero		1
	.type		_ZN31_INTERNAL_14711100_4_k_cu_glock4cuda3std6ranges3__45__cpo7advanceE,@object
	.size		_ZN31_INTERNAL_14711100_4_k_cu_glock4cuda3std6ranges3__45__cpo7advanceE,(_ZN31_INTERNAL_14711100_4_k_cu_glock4cuda3std3__47nulloptE - _ZN31_INTERNAL_14711100_4_k_cu_glock4cuda3std6ranges3__45__cpo7advanceE)
_ZN31_INTERNAL_14711100_4_k_cu_glock4cuda3std6ranges3__45__cpo7advanceE:
	.zero		1
	.type		_ZN31_INTERNAL_14711100_4_k_cu_glock4cuda3std3__47nulloptE,@object
	.size		_ZN31_INTERNAL_14711100_4_k_cu_glock4cuda3std3__47nulloptE,(_ZN31_INTERNAL_14711100_4_k_cu_glock4cuda3std6ranges3__45__cpo8distanceE - _ZN31_INTERNAL_14711100_4_k_cu_glock4cuda3std3__47nulloptE)
_ZN31_INTERNAL_14711100_4_k_cu_glock4cuda3std3__47nulloptE:
	.zero		1
	.type		_ZN31_INTERNAL_14711100_4_k_cu_glock4cuda3std6ranges3__45__cpo8distanceE,@object
	.size		_ZN31_INTERNAL_14711100_4_k_cu_glock4cuda3std6ranges3__45__cpo8distanceE,(.L_29 - _ZN31_INTERNAL_14711100_4_k_cu_glock4cuda3std6ranges3__45__cpo8distanceE)
_ZN31_INTERNAL_14711100_4_k_cu_glock4cuda3std6ranges3__45__cpo8distanceE:
	.zero		1
.L_29:


//--------------------- .nv.constant0._ZN3cub18CUB_300001_SM_10006detail11EmptyKernelIvEEvv --------------------------
	.section	.nv.constant0._ZN3cub18CUB_300001_SM_10006detail11EmptyKernelIvEEvv,"a",@progbits
	.sectionflags	@""
	.align	4
.nv.constant0._ZN3cub18CUB_300001_SM_10006detail11EmptyKernelIvEEvv:
	.zero		896


//--------------------- .nv.constant0._Z7kcliquePiiiiiPbS_ --------------------------
	.section	.nv.constant0._Z7kcliquePiiiiiPbS_,"a",@progbits
	.sectionflags	@""
	.align	4
.nv.constant0._Z7kcliquePiiiiiPbS_:
	.zero		936


//--------------------- SYMBOLS --------------------------

	.type		.nv.reservedSmem.offset0,@object
	.size		.nv.reservedSmem.offset0,0x4
